//
// Generated by NVIDIA NVVM Compiler
//
// Compiler Build ID: CL-36424714
// Cuda compilation tools, release 13.0, V13.0.88
// Based on NVVM 20.0.0
//

.version 9.0
.target sm_100
.address_size 64

	// .globl	setup_eat_grid

.visible .entry setup_eat_grid(
	.param .u64 .ptr .align 1 setup_eat_grid_param_0,
	.param .u64 .ptr .align 1 setup_eat_grid_param_1,
	.param .u64 .ptr .align 1 setup_eat_grid_param_2,
	.param .u32 setup_eat_grid_param_3,
	.param .u32 setup_eat_grid_param_4
)
{
	.reg .pred 	%p<2>;
	.reg .b32 	%r<11>;
	.reg .b32 	%f<3>;
	.reg .b64 	%rd<13>;

	ld.param.u64 	%rd1, [setup_eat_grid_param_0];
	ld.param.u64 	%rd2, [setup_eat_grid_param_1];
	ld.param.u64 	%rd3, [setup_eat_grid_param_2];
	ld.param.u32 	%r3, [setup_eat_grid_param_3];
	ld.param.u32 	%r2, [setup_eat_grid_param_4];
	mov.u32 	%r4, %ctaid.x;
	mov.u32 	%r5, %ntid.x;
	mov.u32 	%r6, %tid.x;
	mad.lo.s32 	%r1, %r4, %r5, %r6;
	setp.ge.s32 	%p1, %r1, %r3;
	@%p1 bra 	$L__BB0_2;
	cvta.to.global.u64 	%rd4, %rd1;
	cvta.to.global.u64 	%rd5, %rd2;
	cvta.to.global.u64 	%rd6, %rd3;
	shl.b32 	%r7, %r1, 1;
	mul.wide.s32 	%rd7, %r7, 4;
	add.s64 	%rd8, %rd4, %rd7;
	ld.global.u32 	%r8, [%rd8];
	ld.global.u32 	%r9, [%rd8+4];
	mul.wide.s32 	%rd9, %r1, 4;
	add.s64 	%rd10, %rd5, %rd9;
	ld.global.f32 	%f1, [%rd10];
	mad.lo.s32 	%r10, %r9, %r2, %r8;
	mul.wide.s32 	%rd11, %r10, 4;
	add.s64 	%rd12, %rd6, %rd11;
	atom.global.add.f32 	%f2, [%rd12], %f1;
$L__BB0_2:
	ret;

}


// ===== COMPILED SASS (sm_100) =====

	.target	sm_100

	.elftype	@"ET_EXEC"


//--------------------- .note.nv.tkinfo           --------------------------
	.section	.note.nv.tkinfo,"",@"SHT_NOTE"
	.sectionflags	@"SHF_NOTE_NV_TKINFO"
	.tkinfo
        /*0018*/ 	.word	0x00000002
        /*0030*/ 	.string	""
        /*0030*/ 	.string	"ptxas"
        /*0030*/ 	.string	"Cuda compilation tools, release 13.0, V13.0.88"
        /*0030*/ 	.string	"Build cuda_13.0.r13.0/compiler.36424714_0"
        /*0030*/ 	.string	"-arch sm_100 -m 64 "



//--------------------- .note.nv.cuinfo           --------------------------
	.section	.note.nv.cuinfo,"",@"SHT_NOTE"
	.sectionflags	@"SHF_NOTE_NV_CUINFO"
        /*0018*/ 	.short	0x0002
        /*001a*/ 	.short	0x0064
        /*001c*/ 	.short	0x0082
	.zero		2


//--------------------- .nv.info                  --------------------------
	.section	.nv.info,"",@"SHT_CUDA_INFO"
	.align	4


	//----- nvinfo : EIATTR_REGCOUNT
	.align		4
        /*0000*/ 	.byte	0x04, 0x2f
        /*0002*/ 	.short	(.L_1 - .L_0)
	.align		4
.L_0:
        /*0004*/ 	.word	index@(setup_eat_grid)
        /*0008*/ 	.word	0x0000000c


	//----- nvinfo : EIATTR_FRAME_SIZE
	.align		4
.L_1:
        /*000c*/ 	.byte	0x04, 0x11
        /*000e*/ 	.short	(.L_3 - .L_2)
	.align		4
.L_2:
        /*0010*/ 	.word	index@(setup_eat_grid)
        /*0014*/ 	.word	0x00000000


	//----- nvinfo : EIATTR_MIN_STACK_SIZE
	.align		4
.L_3:
        /*0018*/ 	.byte	0x04, 0x12
        /*001a*/ 	.short	(.L_5 - .L_4)
	.align		4
.L_4:
        /*001c*/ 	.word	index@(setup_eat_grid)
        /*0020*/ 	.word	0x00000000
.L_5:


//--------------------- .nv.compat                --------------------------
	.section	.nv.compat,"",@"SHT_CUDA_COMPAT_INFO"
	.align	4
        /*0000*/ 	.byte	0x02, 0x09, 0x00, 0x00, 0x02, 0x02, 0x01, 0x00, 0x02, 0x05, 0x05, 0x00, 0x03, 0x07, 0x01, 0x01
        /*0010*/ 	.byte	0x02, 0x03, 0x00, 0x00, 0x02, 0x06, 0x01, 0x00, 0x04, 0x0b, 0x08, 0x00, 0x09, 0x00, 0x00, 0x00
        /*0020*/ 	.byte	0x00, 0x00, 0x00, 0x00


//--------------------- .nv.info.setup_eat_grid   --------------------------
	.section	.nv.info.setup_eat_grid,"",@"SHT_CUDA_INFO"
	.sectionflags	@""
	.align	4


	//----- nvinfo : EIATTR_CUDA_API_VERSION
	.align		4
        /*0000*/ 	.byte	0x04, 0x37
        /*0002*/ 	.short	(.L_7 - .L_6)
.L_6:
        /*0004*/ 	.word	0x00000082


	//----- nvinfo : EIATTR_KPARAM_INFO
	.align		4
.L_7:
        /*0008*/ 	.byte	0x04, 0x17
        /*000a*/ 	.short	(.L_9 - .L_8)
.L_8:
        /*000c*/ 	.word	0x00000000
        /*0010*/ 	.short	0x0004
        /*0012*/ 	.short	0x001c
        /*0014*/ 	.byte	0x00, 0xf0, 0x11, 0x00


	//----- nvinfo : EIATTR_KPARAM_INFO
	.align		4
.L_9:
        /*0018*/ 	.byte	0x04, 0x17
        /*001a*/ 	.short	(.L_11 - .L_10)
.L_10:
        /*001c*/ 	.word	0x00000000
        /*0020*/ 	.short	0x0003
        /*0022*/ 	.short	0x0018
        /*0024*/ 	.byte	0x00, 0xf0, 0x11, 0x00


	//----- nvinfo : EIATTR_KPARAM_INFO
	.align		4
.L_11:
        /*0028*/ 	.byte	0x04, 0x17
        /*002a*/ 	.short	(.L_13 - .L_12)
.L_12:
        /*002c*/ 	.word	0x00000000
        /*0030*/ 	.short	0x0002
        /*0032*/ 	.short	0x0010
        /*0034*/ 	.byte	0x00, 0xf5, 0x21, 0x00


	//----- nvinfo : EIATTR_KPARAM_INFO
	.align		4
.L_13:
        /*0038*/ 	.byte	0x04, 0x17
        /*003a*/ 	.short	(.L_15 - .L_14)
.L_14:
        /*003c*/ 	.word	0x00000000
        /*0040*/ 	.short	0x0001
        /*0042*/ 	.short	0x0008
        /*0044*/ 	.byte	0x00, 0xf5, 0x21, 0x00


	//----- nvinfo : EIATTR_KPARAM_INFO
	.align		4
.L_15:
        /*0048*/ 	.byte	0x04, 0x17
        /*004a*/ 	.short	(.L_17 - .L_16)
.L_16:
        /*004c*/ 	.word	0x00000000
        /*0050*/ 	.short	0x0000
        /*0052*/ 	.short	0x0000
        /*0054*/ 	.byte	0x00, 0xf5, 0x21, 0x00


	//----- nvinfo : EIATTR_SPARSE_MMA_MASK
	.align		4
.L_17:
        /*0058*/ 	.byte	0x03, 0x50
        /*005a*/ 	.short	0x0000


	//----- nvinfo : EIATTR_MAXREG_COUNT
	.align		4
        /*005c*/ 	.byte	0x03, 0x1b
        /*005e*/ 	.short	0x00ff


	//----- nvinfo : EIATTR_MERCURY_ISA_VERSION
	.align		4
        /*0060*/ 	.byte	0x03, 0x5f
        /*0062*/ 	.short	0x0101


	//----- nvinfo : EIATTR_VRC_CTA_INIT_COUNT
	.align		4
        /*0064*/ 	.byte	0x02, 0x4a
	.zero		1
	.zero		1


	//----- nvinfo : EIATTR_EXIT_INSTR_OFFSETS
	.align		4
        /*0068*/ 	.byte	0x04, 0x1c
        /*006a*/ 	.short	(.L_19 - .L_18)


	//   ....[0]....
.L_18:
        /*006c*/ 	.word	0x00000070


	//   ....[1]....
        /*0070*/ 	.word	0x00000160


	//----- nvinfo : EIATTR_CBANK_PARAM_SIZE
	.align		4
.L_19:
        /*0074*/ 	.byte	0x03, 0x19
        /*0076*/ 	.short	0x0020


	//----- nvinfo : EIATTR_PARAM_CBANK
	.align		4
        /*0078*/ 	.byte	0x04, 0x0a
        /*007a*/ 	.short	(.L_21 - .L_20)
	.align		4
.L_20:
        /*007c*/ 	.word	index@(.nv.constant0.setup_eat_grid)
        /*0080*/ 	.short	0x0380
        /*0082*/ 	.short	0x0020


	//----- nvinfo : EIATTR_SW_WAR
	.align		4
.L_21:
        /*0084*/ 	.byte	0x04, 0x36
        /*0086*/ 	.short	(.L_23 - .L_22)
.L_22:
        /*0088*/ 	.word	0x00000008
.L_23:


//--------------------- .nv.callgraph             --------------------------
	.section	.nv.callgraph,"",@"SHT_CUDA_CALLGRAPH"
	.align	4
	.sectionentsize	8
	.align		4
        /*0000*/ 	.word	0x00000000
	.align		4
        /*0004*/ 	.word	0xffffffff
	.align		4
        /*0008*/ 	.word	0x00000000
	.align		4
        /*000c*/ 	.word	0xfffffffe
	.align		4
        /*0010*/ 	.word	0x00000000
	.align		4
        /*0014*/ 	.word	0xfffffffd
	.align		4
        /*0018*/ 	.word	0x00000000
	.align		4
        /*001c*/ 	.word	0xfffffffc


//--------------------- .text.setup_eat_grid      --------------------------
	.section	.text.setup_eat_grid,"ax",@progbits
	.align	128
        .global         setup_eat_grid
        .type           setup_eat_grid,@function
        .size           setup_eat_grid,(.L_x_1 - setup_eat_grid)
        .other          setup_eat_grid,@"STO_CUDA_ENTRY STV_DEFAULT"
setup_eat_grid:
.text.setup_eat_grid:
[----:B------:R-:W-:Y:S01]  /*0000*/  LDC R1, c[0x0][0x37c] ;  /* 0x0000df00ff017b82 */ /* 0x000fe20000000800 */
[----:B------:R-:W0:Y:S07]  /*0010*/  S2R R0, SR_TID.X ;  /* 0x0000000000007919 */ /* 0x000e2e0000002100 */
[----:B------:R-:W0:Y:S01]  /*0020*/  S2UR UR4, SR_CTAID.X ;  /* 0x00000000000479c3 */ /* 0x000e220000002500 */
[----:B------:R-:W1:Y:S07]  /*0030*/  LDCU UR5, c[0x0][0x398] ;  /* 0x00007300ff0577ac */ /* 0x000e6e0008000800 */
[----:B------:R-:W0:Y:S02]  /*0040*/  LDC R7, c[0x0][0x360] ;  /* 0x0000d800ff077b82 */ /* 0x000e240000000800 */
[----:B0-----:R-:W-:-:S05]  /*0050*/  IMAD R7, R7, UR4, R0 ;  /* 0x0000000407077c24 */ /* 0x001fca000f8e0200 */
[----:B-1----:R-:W-:-:S13]  /*0060*/  ISETP.GE.AND P0, PT, R7, UR5, PT ;  /* 0x0000000507007c0c */ /* 0x002fda000bf06270 */
[----:B------:R-:W-:Y:S05]  /*0070*/  @P0 EXIT ;  /* 0x000000000000094d */ /* 0x000fea0003800000 */
[----:B------:R-:W0:Y:S01]  /*0080*/  LDC.64 R2, c[0x0][0x380] ;  /* 0x0000e000ff027b82 */ /* 0x000e220000000a00 */
[----:B------:R-:W1:Y:S01]  /*0090*/  LDCU.64 UR4, c[0x0][0x358] ;  /* 0x00006b00ff0477ac */ /* 0x000e620008000a00 */
[----:B------:R-:W-:Y:S01]  /*00a0*/  SHF.L.U32 R9, R7, 0x1, RZ ;  /* 0x0000000107097819 */ /* 0x000fe200000006ff */
[----:B------:R-:W2:Y:S05]  /*00b0*/  LDCU UR6, c[0x0][0x39c] ;  /* 0x00007380ff0677ac */ /* 0x000eaa0008000800 */
[----:B------:R-:W3:Y:S01]  /*00c0*/  LDC.64 R4, c[0x0][0x388] ;  /* 0x0000e200ff047b82 */ /* 0x000ee20000000a00 */
[----:B0-----:R-:W-:-:S05]  /*00d0*/  IMAD.WIDE R2, R9, 0x4, R2 ;  /* 0x0000000409027825 */ /* 0x001fca00078e0202 */
[----:B-1----:R-:W2:Y:S04]  /*00e0*/  LDG.E R0, desc[UR4][R2.64] ;  /* 0x0000000402007981 */ /* 0x002ea8000c1e1900 */
[----:B------:R-:W2:Y:S01]  /*00f0*/  LDG.E R9, desc[UR4][R2.64+0x4] ;  /* 0x0000040402097981 */ /* 0x000ea2000c1e1900 */
[----:B---3--:R-:W-:Y:S02]  /*0100*/  IMAD.WIDE R4, R7, 0x4, R4 ;  /* 0x0000000407047825 */ /* 0x008fe400078e0204 */
[----:B------:R-:W0:Y:S04]  /*0110*/  LDC.64 R6, c[0x0][0x390] ;  /* 0x0000e400ff067b82 */ /* 0x000e280000000a00 */
[----:B------:R-:W3:Y:S01]  /*0120*/  LDG.E R5, desc[UR4][R4.64] ;  /* 0x0000000404057981 */ /* 0x000ee2000c1e1900 */
[----:B--2---:R-:W-:-:S04]  /*0130*/  IMAD R9, R9, UR6, R0 ;  /* 0x0000000609097c24 */ /* 0x004fc8000f8e0200 */
[----:B0-----:R-:W-:-:S05]  /*0140*/  IMAD.WIDE R6, R9, 0x4, R6 ;  /* 0x0000000409067825 */ /* 0x001fca00078e0206 */
[----:B---3--:R-:W-:Y:S01]  /*0150*/  REDG.E.ADD.F32.FTZ.RN.STRONG.GPU desc[UR4][R6.64], R5 ;  /* 0x00000005060079a6 */ /* 0x008fe2000c12f304 */
[----:B------:R-:W-:Y:S05]  /*0160*/  EXIT ;  /* 0x000000000000794d */ /* 0x000fea0003800000 */
.L_x_0:
[----:B------:R-:W-:-:S00]  /*0170*/  BRA `(.L_x_0) ;  /* 0xfffffffc00fc7947 */ /* 0x000fc0000383ffff */
[----:B------:R-:W-:-:S00]  /*0180*/  NOP ;  /* 0x0000000000007918 */ /* 0x000fc00000000000 */
[----:B------:R-:W-:-:S00]  /*0190*/  NOP ;  /* 0x0000000000007918 */ /* 0x000fc00000000000 */
[----:B------:R-:W-:-:S00]  /*01a0*/  NOP ;  /* 0x0000000000007918 */ /* 0x000fc00000000000 */
[----:B------:R-:W-:-:S00]  /*01b0*/  NOP ;  /* 0x0000000000007918 */ /* 0x000fc00000000000 */
[----:B------:R-:W-:-:S00]  /*01c0*/  NOP ;  /* 0x0000000000007918 */ /* 0x000fc00000000000 */
[----:B------:R-:W-:-:S00]  /*01d0*/  NOP ;  /* 0x0000000000007918 */ /* 0x000fc00000000000 */
[----:B------:R-:W-:-:S00]  /*01e0*/  NOP ;  /* 0x0000000000007918 */ /* 0x000fc00000000000 */
[----:B------:R-:W-:-:S00]  /*01f0*/  NOP ;  /* 0x0000000000007918 */ /* 0x000fc00000000000 */
.L_x_1:


//--------------------- .nv.shared.reserved.0     --------------------------
	.section	.nv.shared.reserved.0,"aw",@nobits
	.weak		__nv_reservedSMEM_offset_0_alias
	.size		__nv_reservedSMEM_offset_0_alias, 0, 64
	.other		__nv_reservedSMEM_offset_0_alias,@"STO_CUDA_RESERVED_SHARED STV_DEFAULT"
__nv_reservedSMEM_offset_0_alias:
	.zero		0
	.zero		64


//--------------------- .nv.constant0.setup_eat_grid --------------------------
	.section	.nv.constant0.setup_eat_grid,"a",@progbits
	.sectionflags	@""
	.align	4
.nv.constant0.setup_eat_grid:
	.zero		928


//--------------------- SYMBOLS --------------------------

	.type		.nv.reservedSmem.offset0,@object
	.size		.nv.reservedSmem.offset0,0x4
